//
// Generated by NVIDIA NVVM Compiler
//
// Compiler Build ID: CL-36424714
// Cuda compilation tools, release 13.0, V13.0.88
// Based on NVVM 20.0.0
//

.version 9.0
.target sm_100
.address_size 64

	// .globl	_Z14batched_matmulPKfS0_Pfiii
// _ZZ14batched_matmulPKfS0_PfiiiE3A_s has been demoted
// _ZZ14batched_matmulPKfS0_PfiiiE3B_s has been demoted

.visible .entry _Z14batched_matmulPKfS0_Pfiii(
	.param .u64 .ptr .align 1 _Z14batched_matmulPKfS0_Pfiii_param_0,
	.param .u64 .ptr .align 1 _Z14batched_matmulPKfS0_Pfiii_param_1,
	.param .u64 .ptr .align 1 _Z14batched_matmulPKfS0_Pfiii_param_2,
	.param .u32 _Z14batched_matmulPKfS0_Pfiii_param_3,
	.param .u32 _Z14batched_matmulPKfS0_Pfiii_param_4,
	.param .u32 _Z14batched_matmulPKfS0_Pfiii_param_5
)
{
	.reg .pred 	%p<12>;
	.reg .b32 	%r<45>;
	.reg .b32 	%f<111>;
	.reg .b64 	%rd<13>;
	// demoted variable
	.shared .align 4 .b8 _ZZ14batched_matmulPKfS0_PfiiiE3A_s[4096];
	// demoted variable
	.shared .align 4 .b8 _ZZ14batched_matmulPKfS0_PfiiiE3B_s[4096];
	ld.param.u64 	%rd4, [_Z14batched_matmulPKfS0_Pfiii_param_0];
	ld.param.u64 	%rd5, [_Z14batched_matmulPKfS0_Pfiii_param_1];
	ld.param.u64 	%rd6, [_Z14batched_matmulPKfS0_Pfiii_param_2];
	ld.param.u32 	%r24, [_Z14batched_matmulPKfS0_Pfiii_param_3];
	ld.param.u32 	%r25, [_Z14batched_matmulPKfS0_Pfiii_param_4];
	ld.param.u32 	%r26, [_Z14batched_matmulPKfS0_Pfiii_param_5];
	mov.u32 	%r27, %ctaid.y;
	shl.b32 	%r28, %r27, 5;
	mov.u32 	%r42, %tid.y;
	add.s32 	%r2, %r28, %r42;
	mov.u32 	%r29, %ctaid.x;
	shl.b32 	%r3, %r29, 5;
	mov.u32 	%r41, %tid.x;
	add.s32 	%r5, %r3, %r41;
	mov.u32 	%r6, %ctaid.z;
	setp.lt.s32 	%p1, %r26, 1;
	mov.f32 	%f110, 0f00000000;
	@%p1 bra 	$L__BB0_7;
	mad.lo.s32 	%r31, %r24, %r6, %r2;
	shl.b32 	%r32, %r42, 7;
	mov.u32 	%r33, _ZZ14batched_matmulPKfS0_PfiiiE3A_s;
	add.s32 	%r7, %r33, %r32;
	shl.b32 	%r34, %r41, 2;
	add.s32 	%r8, %r7, %r34;
	mov.u32 	%r35, _ZZ14batched_matmulPKfS0_PfiiiE3B_s;
	add.s32 	%r10, %r35, %r34;
	add.s32 	%r9, %r10, %r32;
	mad.lo.s32 	%r36, %r26, %r6, %r42;
	mad.lo.s32 	%r37, %r25, %r36, %r41;
	add.s32 	%r43, %r37, %r3;
	shl.b32 	%r12, %r25, 5;
	mad.lo.s32 	%r40, %r31, %r26, %r41;
	cvta.to.global.u64 	%rd1, %rd4;
	cvta.to.global.u64 	%rd2, %rd5;
	mov.f32 	%f110, 0f00000000;
	mov.b32 	%r44, 0;
$L__BB0_2:
	setp.ge.s32 	%p2, %r2, %r24;
	mul.wide.s32 	%rd7, %r40, 4;
	add.s64 	%rd3, %rd1, %rd7;
	setp.ge.s32 	%p3, %r41, %r26;
	mov.f32 	%f108, 0f00000000;
	or.pred  	%p4, %p2, %p3;
	@%p4 bra 	$L__BB0_4;
	ld.global.f32 	%f108, [%rd3];
$L__BB0_4:
	setp.ge.s32 	%p5, %r5, %r25;
	st.shared.f32 	[%r8], %f108;
	setp.ge.s32 	%p6, %r42, %r26;
	mov.f32 	%f109, 0f00000000;
	or.pred  	%p7, %p5, %p6;
	@%p7 bra 	$L__BB0_6;
	mul.wide.s32 	%rd8, %r43, 4;
	add.s64 	%rd9, %rd2, %rd8;
	ld.global.f32 	%f109, [%rd9];
$L__BB0_6:
	st.shared.f32 	[%r9], %f109;
	bar.sync 	0;
	ld.shared.f32 	%f12, [%r7];
	ld.shared.f32 	%f13, [%r10];
	fma.rn.f32 	%f14, %f12, %f13, %f110;
	ld.shared.f32 	%f15, [%r7+4];
	ld.shared.f32 	%f16, [%r10+128];
	fma.rn.f32 	%f17, %f15, %f16, %f14;
	ld.shared.f32 	%f18, [%r7+8];
	ld.shared.f32 	%f19, [%r10+256];
	fma.rn.f32 	%f20, %f18, %f19, %f17;
	ld.shared.f32 	%f21, [%r7+12];
	ld.shared.f32 	%f22, [%r10+384];
	fma.rn.f32 	%f23, %f21, %f22, %f20;
	ld.shared.f32 	%f24, [%r7+16];
	ld.shared.f32 	%f25, [%r10+512];
	fma.rn.f32 	%f26, %f24, %f25, %f23;
	ld.shared.f32 	%f27, [%r7+20];
	ld.shared.f32 	%f28, [%r10+640];
	fma.rn.f32 	%f29, %f27, %f28, %f26;
	ld.shared.f32 	%f30, [%r7+24];
	ld.shared.f32 	%f31, [%r10+768];
	fma.rn.f32 	%f32, %f30, %f31, %f29;
	ld.shared.f32 	%f33, [%r7+28];
	ld.shared.f32 	%f34, [%r10+896];
	fma.rn.f32 	%f35, %f33, %f34, %f32;
	ld.shared.f32 	%f36, [%r7+32];
	ld.shared.f32 	%f37, [%r10+1024];
	fma.rn.f32 	%f38, %f36, %f37, %f35;
	ld.shared.f32 	%f39, [%r7+36];
	ld.shared.f32 	%f40, [%r10+1152];
	fma.rn.f32 	%f41, %f39, %f40, %f38;
	ld.shared.f32 	%f42, [%r7+40];
	ld.shared.f32 	%f43, [%r10+1280];
	fma.rn.f32 	%f44, %f42, %f43, %f41;
	ld.shared.f32 	%f45, [%r7+44];
	ld.shared.f32 	%f46, [%r10+1408];
	fma.rn.f32 	%f47, %f45, %f46, %f44;
	ld.shared.f32 	%f48, [%r7+48];
	ld.shared.f32 	%f49, [%r10+1536];
	fma.rn.f32 	%f50, %f48, %f49, %f47;
	ld.shared.f32 	%f51, [%r7+52];
	ld.shared.f32 	%f52, [%r10+1664];
	fma.rn.f32 	%f53, %f51, %f52, %f50;
	ld.shared.f32 	%f54, [%r7+56];
	ld.shared.f32 	%f55, [%r10+1792];
	fma.rn.f32 	%f56, %f54, %f55, %f53;
	ld.shared.f32 	%f57, [%r7+60];
	ld.shared.f32 	%f58, [%r10+1920];
	fma.rn.f32 	%f59, %f57, %f58, %f56;
	ld.shared.f32 	%f60, [%r7+64];
	ld.shared.f32 	%f61, [%r10+2048];
	fma.rn.f32 	%f62, %f60, %f61, %f59;
	ld.shared.f32 	%f63, [%r7+68];
	ld.shared.f32 	%f64, [%r10+2176];
	fma.rn.f32 	%f65, %f63, %f64, %f62;
	ld.shared.f32 	%f66, [%r7+72];
	ld.shared.f32 	%f67, [%r10+2304];
	fma.rn.f32 	%f68, %f66, %f67, %f65;
	ld.shared.f32 	%f69, [%r7+76];
	ld.shared.f32 	%f70, [%r10+2432];
	fma.rn.f32 	%f71, %f69, %f70, %f68;
	ld.shared.f32 	%f72, [%r7+80];
	ld.shared.f32 	%f73, [%r10+2560];
	fma.rn.f32 	%f74, %f72, %f73, %f71;
	ld.shared.f32 	%f75, [%r7+84];
	ld.shared.f32 	%f76, [%r10+2688];
	fma.rn.f32 	%f77, %f75, %f76, %f74;
	ld.shared.f32 	%f78, [%r7+88];
	ld.shared.f32 	%f79, [%r10+2816];
	fma.rn.f32 	%f80, %f78, %f79, %f77;
	ld.shared.f32 	%f81, [%r7+92];
	ld.shared.f32 	%f82, [%r10+2944];
	fma.rn.f32 	%f83, %f81, %f82, %f80;
	ld.shared.f32 	%f84, [%r7+96];
	ld.shared.f32 	%f85, [%r10+3072];
	fma.rn.f32 	%f86, %f84, %f85, %f83;
	ld.shared.f32 	%f87, [%r7+100];
	ld.shared.f32 	%f88, [%r10+3200];
	fma.rn.f32 	%f89, %f87, %f88, %f86;
	ld.shared.f32 	%f90, [%r7+104];
	ld.shared.f32 	%f91, [%r10+3328];
	fma.rn.f32 	%f92, %f90, %f91, %f89;
	ld.shared.f32 	%f93, [%r7+108];
	ld.shared.f32 	%f94, [%r10+3456];
	fma.rn.f32 	%f95, %f93, %f94, %f92;
	ld.shared.f32 	%f96, [%r7+112];
	ld.shared.f32 	%f97, [%r10+3584];
	fma.rn.f32 	%f98, %f96, %f97, %f95;
	ld.shared.f32 	%f99, [%r7+116];
	ld.shared.f32 	%f100, [%r10+3712];
	fma.rn.f32 	%f101, %f99, %f100, %f98;
	ld.shared.f32 	%f102, [%r7+120];
	ld.shared.f32 	%f103, [%r10+3840];
	fma.rn.f32 	%f104, %f102, %f103, %f101;
	ld.shared.f32 	%f105, [%r7+124];
	ld.shared.f32 	%f106, [%r10+3968];
	fma.rn.f32 	%f110, %f105, %f106, %f104;
	bar.sync 	0;
	add.s32 	%r44, %r44, 32;
	add.s32 	%r43, %r43, %r12;
	add.s32 	%r42, %r42, 32;
	add.s32 	%r41, %r41, 32;
	add.s32 	%r40, %r40, 32;
	setp.lt.s32 	%p8, %r44, %r26;
	@%p8 bra 	$L__BB0_2;
$L__BB0_7:
	setp.ge.s32 	%p9, %r2, %r24;
	setp.ge.s32 	%p10, %r5, %r25;
	or.pred  	%p11, %p9, %p10;
	@%p11 bra 	$L__BB0_9;
	mad.lo.s32 	%r38, %r24, %r6, %r2;
	mad.lo.s32 	%r39, %r38, %r25, %r5;
	cvta.to.global.u64 	%rd10, %rd6;
	mul.wide.s32 	%rd11, %r39, 4;
	add.s64 	%rd12, %rd10, %rd11;
	st.global.f32 	[%rd12], %f110;
$L__BB0_9:
	ret;

}


// ===== COMPILED SASS (sm_100) =====

	.target	sm_100

	.elftype	@"ET_EXEC"


//--------------------- .note.nv.tkinfo           --------------------------
	.section	.note.nv.tkinfo,"",@"SHT_NOTE"
	.sectionflags	@"SHF_NOTE_NV_TKINFO"
	.tkinfo
        /*0018*/ 	.word	0x00000002
        /*0030*/ 	.string	""
        /*0030*/ 	.string	"ptxas"
        /*0030*/ 	.string	"Cuda compilation tools, release 13.0, V13.0.88"
        /*0030*/ 	.string	"Build cuda_13.0.r13.0/compiler.36424714_0"
        /*0030*/ 	.string	"-arch sm_100 -m 64 "



//--------------------- .note.nv.cuinfo           --------------------------
	.section	.note.nv.cuinfo,"",@"SHT_NOTE"
	.sectionflags	@"SHF_NOTE_NV_CUINFO"
        /*0018*/ 	.short	0x0002
        /*001a*/ 	.short	0x0064
        /*001c*/ 	.short	0x0082
	.zero		2


//--------------------- .nv.info                  --------------------------
	.section	.nv.info,"",@"SHT_CUDA_INFO"
	.align	4


	//----- nvinfo : EIATTR_REGCOUNT
	.align		4
        /*0000*/ 	.byte	0x04, 0x2f
        /*0002*/ 	.short	(.L_1 - .L_0)
	.align		4
.L_0:
        /*0004*/ 	.word	index@(_Z14batched_matmulPKfS0_Pfiii)
        /*0008*/ 	.word	0x00000020


	//----- nvinfo : EIATTR_FRAME_SIZE
	.align		4
.L_1:
        /*000c*/ 	.byte	0x04, 0x11
        /*000e*/ 	.short	(.L_3 - .L_2)
	.align		4
.L_2:
        /*0010*/ 	.word	index@(_Z14batched_matmulPKfS0_Pfiii)
        /*0014*/ 	.word	0x00000000


	//----- nvinfo : EIATTR_MIN_STACK_SIZE
	.align		4
.L_3:
        /*0018*/ 	.byte	0x04, 0x12
        /*001a*/ 	.short	(.L_5 - .L_4)
	.align		4
.L_4:
        /*001c*/ 	.word	index@(_Z14batched_matmulPKfS0_Pfiii)
        /*0020*/ 	.word	0x00000000
.L_5:


//--------------------- .nv.compat                --------------------------
	.section	.nv.compat,"",@"SHT_CUDA_COMPAT_INFO"
	.align	4
        /*0000*/ 	.byte	0x02, 0x09, 0x00, 0x00, 0x02, 0x02, 0x01, 0x00, 0x02, 0x05, 0x05, 0x00, 0x03, 0x07, 0x01, 0x01
        /*0010*/ 	.byte	0x02, 0x03, 0x00, 0x00, 0x02, 0x06, 0x01, 0x00, 0x04, 0x0b, 0x08, 0x00, 0x09, 0x00, 0x00, 0x00
        /*0020*/ 	.byte	0x00, 0x00, 0x00, 0x00


//--------------------- .nv.info._Z14batched_matmulPKfS0_Pfiii --------------------------
	.section	.nv.info._Z14batched_matmulPKfS0_Pfiii,"",@"SHT_CUDA_INFO"
	.sectionflags	@""
	.align	4


	//----- nvinfo : EIATTR_CUDA_API_VERSION
	.align		4
        /*0000*/ 	.byte	0x04, 0x37
        /*0002*/ 	.short	(.L_7 - .L_6)
.L_6:
        /*0004*/ 	.word	0x00000082


	//----- nvinfo : EIATTR_KPARAM_INFO
	.align		4
.L_7:
        /*0008*/ 	.byte	0x04, 0x17
        /*000a*/ 	.short	(.L_9 - .L_8)
.L_8:
        /*000c*/ 	.word	0x00000000
        /*0010*/ 	.short	0x0005
        /*0012*/ 	.short	0x0020
        /*0014*/ 	.byte	0x00, 0xf0, 0x11, 0x00


	//----- nvinfo : EIATTR_KPARAM_INFO
	.align		4
.L_9:
        /*0018*/ 	.byte	0x04, 0x17
        /*001a*/ 	.short	(.L_11 - .L_10)
.L_10:
        /*001c*/ 	.word	0x00000000
        /*0020*/ 	.short	0x0004
        /*0022*/ 	.short	0x001c
        /*0024*/ 	.byte	0x00, 0xf0, 0x11, 0x00


	//----- nvinfo : EIATTR_KPARAM_INFO
	.align		4
.L_11:
        /*0028*/ 	.byte	0x04, 0x17
        /*002a*/ 	.short	(.L_13 - .L_12)
.L_12:
        /*002c*/ 	.word	0x00000000
        /*0030*/ 	.short	0x0003
        /*0032*/ 	.short	0x0018
        /*0034*/ 	.byte	0x00, 0xf0, 0x11, 0x00


	//----- nvinfo : EIATTR_KPARAM_INFO
	.align		4
.L_13:
        /*0038*/ 	.byte	0x04, 0x17
        /*003a*/ 	.short	(.L_15 - .L_14)
.L_14:
        /*003c*/ 	.word	0x00000000
        /*0040*/ 	.short	0x0002
        /*0042*/ 	.short	0x0010
        /*0044*/ 	.byte	0x00, 0xf5, 0x21, 0x00


	//----- nvinfo : EIATTR_KPARAM_INFO
	.align		4
.L_15:
        /*0048*/ 	.byte	0x04, 0x17
        /*004a*/ 	.short	(.L_17 - .L_16)
.L_16:
        /*004c*/ 	.word	0x00000000
        /*0050*/ 	.short	0x0001
        /*0052*/ 	.short	0x0008
        /*0054*/ 	.byte	0x00, 0xf5, 0x21, 0x00


	//----- nvinfo : EIATTR_KPARAM_INFO
	.align		4
.L_17:
        /*0058*/ 	.byte	0x04, 0x17
        /*005a*/ 	.short	(.L_19 - .L_18)
.L_18:
        /*005c*/ 	.word	0x00000000
        /*0060*/ 	.short	0x0000
        /*0062*/ 	.short	0x0000
        /*0064*/ 	.byte	0x00, 0xf5, 0x21, 0x00


	//----- nvinfo : EIATTR_SPARSE_MMA_MASK
	.align		4
.L_19:
        /*0068*/ 	.byte	0x03, 0x50
        /*006a*/ 	.short	0x0000


	//----- nvinfo : EIATTR_MAXREG_COUNT
	.align		4
        /*006c*/ 	.byte	0x03, 0x1b
        /*006e*/ 	.short	0x00ff


	//----- nvinfo : EIATTR_NUM_BARRIERS
	.align		4
        /*0070*/ 	.byte	0x02, 0x4c
        /*0072*/ 	.byte	0x01
	.zero		1


	//----- nvinfo : EIATTR_MERCURY_ISA_VERSION
	.align		4
        /*0074*/ 	.byte	0x03, 0x5f
        /*0076*/ 	.short	0x0101


	//----- nvinfo : EIATTR_VRC_CTA_INIT_COUNT
	.align		4
        /*0078*/ 	.byte	0x02, 0x4a
	.zero		1
	.zero		1


	//----- nvinfo : EIATTR_EXIT_INSTR_OFFSETS
	.align		4
        /*007c*/ 	.byte	0x04, 0x1c
        /*007e*/ 	.short	(.L_21 - .L_20)


	//   ....[0]....
.L_20:
        /*0080*/ 	.word	0x00000830


	//   ....[1]....
        /*0084*/ 	.word	0x00000890


	//----- nvinfo : EIATTR_CBANK_PARAM_SIZE
	.align		4
.L_21:
        /*0088*/ 	.byte	0x03, 0x19
        /*008a*/ 	.short	0x0024


	//----- nvinfo : EIATTR_PARAM_CBANK
	.align		4
        /*008c*/ 	.byte	0x04, 0x0a
        /*008e*/ 	.short	(.L_23 - .L_22)
	.align		4
.L_22:
        /*0090*/ 	.word	index@(.nv.constant0._Z14batched_matmulPKfS0_Pfiii)
        /*0094*/ 	.short	0x0380
        /*0096*/ 	.short	0x0024


	//----- nvinfo : EIATTR_SW_WAR
	.align		4
.L_23:
        /*0098*/ 	.byte	0x04, 0x36
        /*009a*/ 	.short	(.L_25 - .L_24)
.L_24:
        /*009c*/ 	.word	0x00000008
.L_25:


//--------------------- .nv.callgraph             --------------------------
	.section	.nv.callgraph,"",@"SHT_CUDA_CALLGRAPH"
	.align	4
	.sectionentsize	8
	.align		4
        /*0000*/ 	.word	0x00000000
	.align		4
        /*0004*/ 	.word	0xffffffff
	.align		4
        /*0008*/ 	.word	0x00000000
	.align		4
        /*000c*/ 	.word	0xfffffffe
	.align		4
        /*0010*/ 	.word	0x00000000
	.align		4
        /*0014*/ 	.word	0xfffffffd
	.align		4
        /*0018*/ 	.word	0x00000000
	.align		4
        /*001c*/ 	.word	0xfffffffc


//--------------------- .text._Z14batched_matmulPKfS0_Pfiii --------------------------
	.section	.text._Z14batched_matmulPKfS0_Pfiii,"ax",@progbits
	.align	128
        .global         _Z14batched_matmulPKfS0_Pfiii
        .type           _Z14batched_matmulPKfS0_Pfiii,@function
        .size           _Z14batched_matmulPKfS0_Pfiii,(.L_x_3 - _Z14batched_matmulPKfS0_Pfiii)
        .other          _Z14batched_matmulPKfS0_Pfiii,@"STO_CUDA_ENTRY STV_DEFAULT"
_Z14batched_matmulPKfS0_Pfiii:
.text._Z14batched_matmulPKfS0_Pfiii:
[----:B------:R-:W-:Y:S08]  /*0000*/  LDC R1, c[0x0][0x37c] ;  /* 0x0000df00ff017b82 */ /* 0x000ff00000000800 */
[----:B------:R-:W0:Y:S01]  /*0010*/  LDC R6, c[0x0][0x3a0] ;  /* 0x0000e800ff067b82 */ /* 0x000e220000000800 */
[----:B------:R-:W1:Y:S01]  /*0020*/  S2R R19, SR_CTAID.Y ;  /* 0x0000000000137919 */ /* 0x000e620000002600 */
[----:B------:R-:W2:Y:S01]  /*0030*/  LDCU.64 UR8, c[0x0][0x358] ;  /* 0x00006b00ff0877ac */ /* 0x000ea20008000a00 */
[----:B------:R-:W-:Y:S01]  /*0040*/  HFMA2 R23, -RZ, RZ, 0, 0 ;  /* 0x00000000ff177431 */ /* 0x000fe200000001ff */
[----:B------:R-:W1:Y:S04]  /*0050*/  S2R R17, SR_TID.Y ;  /* 0x0000000000117919 */ /* 0x000e680000002200 */
[----:B------:R-:W3:Y:S01]  /*0060*/  S2UR UR7, SR_CTAID.Z ;  /* 0x00000000000779c3 */ /* 0x000ee20000002700 */
[----:B------:R-:W4:Y:S01]  /*0070*/  S2R R4, SR_CTAID.X ;  /* 0x0000000000047919 */ /* 0x000f220000002500 */
[----:B------:R-:W4:Y:S01]  /*0080*/  S2R R16, SR_TID.X ;  /* 0x0000000000107919 */ /* 0x000f220000002100 */
[----:B0-----:R-:W-:-:S02]  /*0090*/  ISETP.GE.AND P0, PT, R6, 0x1, PT ;  /* 0x000000010600780c */ /* 0x001fc40003f06270 */
[----:B-1----:R-:W-:Y:S02]  /*00a0*/  LEA R19, R19, R17, 0x5 ;  /* 0x0000001113137211 */ /* 0x002fe400078e28ff */
[----:B----4-:R-:W-:-:S09]  /*00b0*/  LEA R18, R4, R16, 0x5 ;  /* 0x0000001004127211 */ /* 0x010fd200078e28ff */
[----:B--23--:R-:W-:Y:S05]  /*00c0*/  @!P0 BRA `(.L_x_0) ;  /* 0x0000000400cc8947 */ /* 0x00cfea0003800000 */
[----:B------:R-:W0:Y:S01]  /*00d0*/  S2UR UR6, SR_CgaCtaId ;  /* 0x00000000000679c3 */ /* 0x000e220000008800 */
[----:B------:R-:W-:Y:S01]  /*00e0*/  UMOV UR4, 0x400 ;  /* 0x0000040000047882 */ /* 0x000fe20000000000 */
[----:B------:R-:W-:Y:S01]  /*00f0*/  IMAD R2, R6, UR7, R17 ;  /* 0x0000000706027c24 */ /* 0x000fe2000f8e0211 */
[----:B------:R-:W-:Y:S01]  /*0100*/  UIADD3 UR5, UPT, UPT, UR4, 0x1000, URZ ;  /* 0x0000100004057890 */ /* 0x000fe2000fffe0ff */
[----:B------:R-:W-:Y:S01]  /*0110*/  MOV R23, RZ ;  /* 0x000000ff00177202 */ /* 0x000fe20000000f00 */
[----:B------:R-:W1:Y:S03]  /*0120*/  LDCU UR10, c[0x0][0x3a0] ;  /* 0x00007400ff0a77ac */ /* 0x000e660008000800 */
[----:B------:R-:W2:Y:S01]  /*0130*/  LDC.64 R8, c[0x0][0x398] ;  /* 0x0000e600ff087b82 */ /* 0x000ea20000000a00 */
[----:B------:R-:W3:Y:S07]  /*0140*/  LDCU UR11, c[0x0][0x398] ;  /* 0x00007300ff0b77ac */ /* 0x000eee0008000800 */
[----:B------:R-:W4:Y:S08]  /*0150*/  LDC R0, c[0x0][0x39c] ;  /* 0x0000e700ff007b82 */ /* 0x000f300000000800 */
[----:B------:R-:W1:Y:S01]  /*0160*/  LDC.64 R20, c[0x0][0x380] ;  /* 0x0000e000ff147b82 */ /* 0x000e620000000a00 */
[----:B0-----:R-:W-:-:S02]  /*0170*/  ULEA UR4, UR6, UR4, 0x18 ;  /* 0x0000000406047291 */ /* 0x001fc4000f8ec0ff */
[----:B------:R-:W-:-:S04]  /*0180*/  ULEA UR5, UR6, UR5, 0x18 ;  /* 0x0000000506057291 */ /* 0x000fc8000f8ec0ff */
[----:B------:R-:W-:Y:S01]  /*0190*/  LEA R5, R17, UR4, 0x7 ;  /* 0x0000000411057c11 */ /* 0x000fe2000f8e38ff */
[--C-:B--2---:R-:W-:Y:S01]  /*01a0*/  IMAD R7, R2, R9, R16.reuse ;  /* 0x0000000902077224 */ /* 0x104fe200078e0210 */
[----:B------:R-:W-:Y:S01]  /*01b0*/  LEA R2, R16, UR5, 0x2 ;  /* 0x0000000510027c11 */ /* 0x000fe2000f8e10ff */
[----:B------:R-:W-:Y:S01]  /*01c0*/  IMAD R3, R8, UR7, R19 ;  /* 0x0000000708037c24 */ /* 0x000fe2000f8e0213 */
[----:B------:R-:W-:Y:S02]  /*01d0*/  UMOV UR4, URZ ;  /* 0x000000ff00047c82 */ /* 0x000fe40008000000 */
[----:B------:R-:W-:Y:S01]  /*01e0*/  LEA R7, R4, R7, 0x5 ;  /* 0x0000000704077211 */ /* 0x000fe200078e28ff */
[----:B------:R-:W-:Y:S01]  /*01f0*/  IMAD R6, R3, R6, R16 ;  /* 0x0000000603067224 */ /* 0x000fe200078e0210 */
[----:B------:R-:W-:Y:S02]  /*0200*/  LEA R4, R16, R5, 0x2 ;  /* 0x0000000510047211 */ /* 0x000fe400078e10ff */
[----:B---34-:R-:W-:-:S07]  /*0210*/  LEA R3, R17, R2, 0x7 ;  /* 0x0000000211037211 */ /* 0x018fce00078e38ff */
.L_x_1:
[----:B-1----:R-:W-:Y:S01]  /*0220*/  ISETP.GE.AND P0, PT, R17, UR10, PT ;  /* 0x0000000a11007c0c */ /* 0x002fe2000bf06270 */
[----:B------:R-:W-:Y:S01]  /*0230*/  HFMA2 R22, -RZ, RZ, 0, 0 ;  /* 0x00000000ff167431 */ /* 0x000fe200000001ff */
[----:B------:R-:W-:Y:S01]  /*0240*/  ISETP.GE.AND P1, PT, R16, UR10, PT ;  /* 0x0000000a10007c0c */ /* 0x000fe2000bf26270 */
[----:B------:R-:W-:Y:S01]  /*0250*/  IMAD.WIDE R8, R6, 0x4, R20 ;  /* 0x0000000406087825 */ /* 0x000fe200078e0214 */
[----:B------:R-:W-:Y:S02]  /*0260*/  ISETP.GE.OR P0, PT, R18, R0, P0 ;  /* 0x000000001200720c */ /* 0x000fe40000706670 */
[----:B------:R-:W-:Y:S02]  /*0270*/  ISETP.GE.OR P1, PT, R19, UR11, P1 ;  /* 0x0000000b13007c0c */ /* 0x000fe40008f26670 */
[----:B------:R-:W-:-:S09]  /*0280*/  MOV R27, RZ ;  /* 0x000000ff001b7202 */ /* 0x000fd20000000f00 */
[----:B------:R-:W0:Y:S02]  /*0290*/  @!P0 LDC.64 R10, c[0x0][0x388] ;  /* 0x0000e200ff0a8b82 */ /* 0x000e240000000a00 */
[----:B------:R-:W2:Y:S01]  /*02a0*/  @!P1 LDG.E R27, desc[UR8][R8.64] ;  /* 0x00000008081b9981 */ /* 0x000ea2000c1e1900 */
[----:B0-----:R-:W-:-:S05]  /*02b0*/  @!P0 IMAD.WIDE R10, R7, 0x4, R10 ;  /* 0x00000004070a8825 */ /* 0x001fca00078e020a */
[----:B------:R-:W3:Y:S04]  /*02c0*/  @!P0 LDG.E R22, desc[UR8][R10.64] ;  /* 0x000000080a168981 */ /* 0x000ee8000c1e1900 */
[----:B--2---:R-:W-:Y:S04]  /*02d0*/  STS [R4], R27 ;  /* 0x0000001b04007388 */ /* 0x004fe80000000800 */
[----:B---3--:R-:W-:Y:S01]  /*02e0*/  STS [R3], R22 ;  /* 0x0000001603007388 */ /* 0x008fe20000000800 */
[----:B------:R-:W-:Y:S06]  /*02f0*/  BAR.SYNC.DEFER_BLOCKING 0x0 ;  /* 0x0000000000007b1d */ /* 0x000fec0000010000 */
[----:B------:R-:W-:Y:S04]  /*0300*/  LDS R26, [R2] ;  /* 0x00000000021a7984 */ /* 0x000fe80000000800 */
[----:B------:R-:W0:Y:S04]  /*0310*/  LDS.128 R12, [R5] ;  /* 0x00000000050c7984 */ /* 0x000e280000000c00 */
[----:B------:R-:W1:Y:S04]  /*0320*/  LDS R29, [R2+0x80] ;  /* 0x00008000021d7984 */ /* 0x000e680000000800 */
[----:B------:R-:W2:Y:S04]  /*0330*/  LDS R25, [R2+0x100] ;  /* 0x0001000002197984 */ /* 0x000ea80000000800 */
[----:B------:R-:W3:Y:S04]  /*0340*/  LDS R24, [R2+0x180] ;  /* 0x0001800002187984 */ /* 0x000ee80000000800 */
[----:B------:R-:W-:Y:S04]  /*0350*/  LDS.128 R8, [R5+0x10] ;  /* 0x0000100005087984 */ /* 0x000fe80000000c00 */
[----:B------:R-:W-:Y:S01]  /*0360*/  LDS R22, [R2+0x280] ;  /* 0x0002800002167984 */ /* 0x000fe20000000800 */
[----:B0-----:R-:W-:-:S03]  /*0370*/  FFMA R12, R12, R26, R23 ;  /* 0x0000001a0c0c7223 */ /* 0x001fc60000000017 */
[----:B------:R-:W0:Y:S01]  /*0380*/  LDS R23, [R2+0x200] ;  /* 0x0002000002177984 */ /* 0x000e220000000800 */
[----:B-1----:R-:W-:-:S03]  /*0390*/  FFMA R12, R29, R13, R12 ;  /* 0x0000000d1d0c7223 */ /* 0x002fc6000000000c */
[----:B------:R-:W-:Y:S01]  /*03a0*/  LDS R26, [R2+0xb80] ;  /* 0x000b8000021a7984 */ /* 0x000fe20000000800 */
[----:B--2---:R-:W-:-:S03]  /*03b0*/  FFMA R13, R25, R14, R12 ;  /* 0x0000000e190d7223 */ /* 0x004fc6000000000c */
[----:B------:R-:W1:Y:S01]  /*03c0*/  LDS R25, [R2+0x300] ;  /* 0x0003000002197984 */ /* 0x000e620000000800 */
[----:B---3--:R-:W-:-:S03]  /*03d0*/  FFMA R13, R24, R15, R13 ;  /* 0x0000000f180d7223 */ /* 0x008fc6000000000d */
[----:B------:R-:W2:Y:S01]  /*03e0*/  LDS R24, [R2+0x380] ;  /* 0x0003800002187984 */ /* 0x000ea20000000800 */
[----:B0-----:R-:W-:-:S03]  /*03f0*/  FFMA R27, R8, R23, R13 ;  /* 0x00000017081b7223 */ /* 0x001fc6000000000d */
[----:B------:R-:W-:Y:S04]  /*0400*/  LDS R23, [R2+0x400] ;  /* 0x0004000002177984 */ /* 0x000fe80000000800 */
[----:B------:R-:W0:Y:S01]  /*0410*/  LDS.128 R12, [R5+0x20] ;  /* 0x00002000050c7984 */ /* 0x000e220000000c00 */
[----:B------:R-:W-:-:S03]  /*0420*/  FFMA R8, R22, R9, R27 ;  /* 0x0000000916087223 */ /* 0x000fc6000000001b */
[----:B------:R-:W3:Y:S01]  /*0430*/  LDS R22, [R2+0x480] ;  /* 0x0004800002167984 */ /* 0x000ee20000000800 */
[----:B-1----:R-:W-:-:S03]  /*0440*/  FFMA R9, R25, R10, R8 ;  /* 0x0000000a19097223 */ /* 0x002fc60000000008 */
[----:B------:R-:W1:Y:S01]  /*0450*/  LDS R25, [R2+0x500] ;  /* 0x0005000002197984 */ /* 0x000e620000000800 */
[----:B--2---:R-:W-:-:S03]  /*0460*/  FFMA R9, R24, R11, R9 ;  /* 0x0000000b18097223 */ /* 0x004fc60000000009 */
[----:B------:R-:W2:Y:S01]  /*0470*/  LDS R24, [R2+0x580] ;  /* 0x0005800002187984 */ /* 0x000ea20000000800 */
[----:B0-----:R-:W-:-:S03]  /*0480*/  FFMA R27, R12, R23, R9 ;  /* 0x000000170c1b7223 */ /* 0x001fc60000000009 */
[----:B------:R-:W-:Y:S04]  /*0490*/  LDS R23, [R2+0x600] ;  /* 0x0006000002177984 */ /* 0x000fe80000000800 */
[----:B------:R-:W0:Y:S01]  /*04a0*/  LDS.128 R8, [R5+0x30] ;  /* 0x0000300005087984 */ /* 0x000e220000000c00 */
[----:B---3--:R-:W-:-:S03]  /*04b0*/  FFMA R12, R22, R13, R27 ;  /* 0x0000000d160c7223 */ /* 0x008fc6000000001b */
        /* <DEDUP_REMOVED lines=22> */
[----:B------:R-:W-:Y:S04]  /*0620*/  LDS R27, [R2+0xc00] ;  /* 0x000c0000021b7984 */ /* 0x000fe80000000800 */
[----:B------:R-:W-:Y:S01]  /*0630*/  LDS R24, [R2+0xc80] ;  /* 0x000c800002187984 */ /* 0x000fe20000000800 */
[----:B0-----:R-:W-:-:S03]  /*0640*/  FFMA R23, R8, R23, R13 ;  /* 0x0000001708177223 */ /* 0x001fc6000000000d */
[----:B------:R-:W0:Y:S01]  /*0650*/  LDS.128 R12, [R5+0x60] ;  /* 0x00006000050c7984 */ /* 0x000e220000000c00 */
[----:B---3--:R-:W-:-:S03]  /*0660*/  FFMA R22, R22, R9, R23 ;  /* 0x0000000916167223 */ /* 0x008fc60000000017 */
[----:B------:R-:W2:Y:S01]  /*0670*/  LDS R23, [R2+0xd00] ;  /* 0x000d000002177984 */ /* 0x000ea20000000800 */
[----:B-1----:R-:W-:-:S03]  /*0680*/  FFMA R25, R25, R10, R22 ;  /* 0x0000000a19197223 */ /* 0x002fc60000000016 */
[----:B------:R-:W1:Y:S01]  /*0690*/  LDS R22, [R2+0xd80] ;  /* 0x000d800002167984 */ /* 0x000e620000000800 */
[----:B------:R-:W-:-:S03]  /*06a0*/  FFMA R11, R26, R11, R25 ;  /* 0x0000000b1a0b7223 */ /* 0x000fc60000000019 */
[----:B------:R-:W-:Y:S01]  /*06b0*/  LDS R25, [R2+0xe00] ;  /* 0x000e000002197984 */ /* 0x000fe20000000800 */
[----:B0-----:R-:W-:-:S03]  /*06c0*/  FFMA R27, R12, R27, R11 ;  /* 0x0000001b0c1b7223 */ /* 0x001fc6000000000b */
[----:B------:R-:W0:Y:S01]  /*06d0*/  LDS.128 R8, [R5+0x70] ;  /* 0x0000700005087984 */ /* 0x000e220000000c00 */
[----:B------:R-:W-:-:S03]  /*06e0*/  FFMA R24, R24, R13, R27 ;  /* 0x0000000d18187223 */ /* 0x000fc6000000001b */
[----:B------:R-:W3:Y:S04]  /*06f0*/  LDS R27, [R2+0xe80] ;  /* 0x000e8000021b7984 */ /* 0x000ee80000000800 */
[----:B------:R-:W4:Y:S04]  /*0700*/  LDS R13, [R2+0xf00] ;  /* 0x000f0000020d7984 */ /* 0x000f280000000800 */
[----:B------:R-:W5:Y:S01]  /*0710*/  LDS R12, [R2+0xf80] ;  /* 0x000f8000020c7984 */ /* 0x000f620000000800 */
[----:B--2---:R-:W-:Y:S01]  /*0720*/  FFMA R23, R23, R14, R24 ;  /* 0x0000000e17177223 */ /* 0x004fe20000000018 */
[----:B------:R-:W-:-:S03]  /*0730*/  UIADD3 UR4, UPT, UPT, UR4, 0x20, URZ ;  /* 0x0000002004047890 */ /* 0x000fc6000fffe0ff */
[----:B-1----:R-:W-:Y:S01]  /*0740*/  FFMA R15, R22, R15, R23 ;  /* 0x0000000f160f7223 */ /* 0x002fe20000000017 */
[----:B------:R-:W-:Y:S01]  /*0750*/  UISETP.GE.AND UP0, UPT, UR4, UR10, UPT ;  /* 0x0000000a0400728c */ /* 0x000fe2000bf06270 */
[----:B------:R-:W-:Y:S02]  /*0760*/  IADD3 R17, PT, PT, R17, 0x20, RZ ;  /* 0x0000002011117810 */ /* 0x000fe40007ffe0ff */
[----:B------:R-:W-:Y:S02]  /*0770*/  IADD3 R16, PT, PT, R16, 0x20, RZ ;  /* 0x0000002010107810 */ /* 0x000fe40007ffe0ff */
[----:B------:R-:W-:Y:S02]  /*0780*/  IADD3 R6, PT, PT, R6, 0x20, RZ ;  /* 0x0000002006067810 */ /* 0x000fe40007ffe0ff */
[----:B------:R-:W-:Y:S01]  /*0790*/  LEA R7, R0, R7, 0x5 ;  /* 0x0000000700077211 */ /* 0x000fe200078e28ff */
[----:B0-----:R-:W-:-:S04]  /*07a0*/  FFMA R8, R8, R25, R15 ;  /* 0x0000001908087223 */ /* 0x001fc8000000000f */
[----:B---3--:R-:W-:-:S04]  /*07b0*/  FFMA R8, R27, R9, R8 ;  /* 0x000000091b087223 */ /* 0x008fc80000000008 */
[----:B----4-:R-:W-:-:S04]  /*07c0*/  FFMA R13, R13, R10, R8 ;  /* 0x0000000a0d0d7223 */ /* 0x010fc80000000008 */
[----:B-----5:R-:W-:Y:S01]  /*07d0*/  FFMA R23, R12, R11, R13 ;  /* 0x0000000b0c177223 */ /* 0x020fe2000000000d */
[----:B------:R-:W-:Y:S06]  /*07e0*/  BAR.SYNC.DEFER_BLOCKING 0x0 ;  /* 0x0000000000007b1d */ /* 0x000fec0000010000 */
[----:B------:R-:W-:Y:S05]  /*07f0*/  BRA.U !UP0, `(.L_x_1) ;  /* 0xfffffff908887547 */ /* 0x000fea000b83ffff */
.L_x_0:
[----:B------:R-:W0:Y:S02]  /*0800*/  LDC.64 R4, c[0x0][0x398] ;  /* 0x0000e600ff047b82 */ /* 0x000e240000000a00 */
[----:B0-----:R-:W-:-:S04]  /*0810*/  ISETP.GE.AND P0, PT, R18, R5, PT ;  /* 0x000000051200720c */ /* 0x001fc80003f06270 */
[----:B------:R-:W-:-:S13]  /*0820*/  ISETP.GE.OR P0, PT, R19, R4, P0 ;  /* 0x000000041300720c */ /* 0x000fda0000706670 */
[----:B------:R-:W-:Y:S05]  /*0830*/  @P0 EXIT ;  /* 0x000000000000094d */ /* 0x000fea0003800000 */
[----:B------:R-:W0:Y:S01]  /*0840*/  LDC.64 R2, c[0x0][0x390] ;  /* 0x0000e400ff027b82 */ /* 0x000e220000000a00 */
[----:B------:R-:W-:-:S04]  /*0850*/  IMAD R4, R4, UR7, R19 ;  /* 0x0000000704047c24 */ /* 0x000fc8000f8e0213 */
[----:B------:R-:W-:-:S04]  /*0860*/  IMAD R5, R4, R5, R18 ;  /* 0x0000000504057224 */ /* 0x000fc800078e0212 */
[----:B0-----:R-:W-:-:S05]  /*0870*/  IMAD.WIDE R2, R5, 0x4, R2 ;  /* 0x0000000405027825 */ /* 0x001fca00078e0202 */
[----:B------:R-:W-:Y:S01]  /*0880*/  STG.E desc[UR8][R2.64], R23 ;  /* 0x0000001702007986 */ /* 0x000fe2000c101908 */
[----:B------:R-:W-:Y:S05]  /*0890*/  EXIT ;  /* 0x000000000000794d */ /* 0x000fea0003800000 */
.L_x_2:
[----:B------:R-:W-:-:S00]  /*08a0*/  BRA `(.L_x_2) ;  /* 0xfffffffc00fc7947 */ /* 0x000fc0000383ffff */
[----:B------:R-:W-:-:S00]  /*08b0*/  NOP ;  /* 0x0000000000007918 */ /* 0x000fc00000000000 */
        /* <DEDUP_REMOVED lines=12> */
.L_x_3:


//--------------------- .nv.shared._Z14batched_matmulPKfS0_Pfiii --------------------------
	.section	.nv.shared._Z14batched_matmulPKfS0_Pfiii,"aw",@nobits
	.sectionflags	@""
	.align	4
.nv.shared._Z14batched_matmulPKfS0_Pfiii:
	.zero		9216


//--------------------- .nv.shared.reserved.0     --------------------------
	.section	.nv.shared.reserved.0,"aw",@nobits
	.weak		__nv_reservedSMEM_offset_0_alias
	.size		__nv_reservedSMEM_offset_0_alias, 0, 64
	.other		__nv_reservedSMEM_offset_0_alias,@"STO_CUDA_RESERVED_SHARED STV_DEFAULT"
__nv_reservedSMEM_offset_0_alias:
	.zero		0
	.zero		64


//--------------------- .nv.constant0._Z14batched_matmulPKfS0_Pfiii --------------------------
	.section	.nv.constant0._Z14batched_matmulPKfS0_Pfiii,"a",@progbits
	.sectionflags	@""
	.align	4
.nv.constant0._Z14batched_matmulPKfS0_Pfiii:
	.zero		932


//--------------------- SYMBOLS --------------------------

	.type		.nv.reservedSmem.offset0,@object
	.size		.nv.reservedSmem.offset0,0x4
	.type		.nv.reservedSmem.cap,@object
	.size		.nv.reservedSmem.cap,0x4
